//
// Generated by NVIDIA NVVM Compiler
//
// Compiler Build ID: CL-36424714
// Cuda compilation tools, release 13.0, V13.0.88
// Based on NVVM 20.0.0
//

.version 9.0
.target sm_100
.address_size 64

	// .globl	_Z20heat_diffusion_2stepPfS_iiffff
.extern .shared .align 16 .b8 T_shared[];

.visible .entry _Z20heat_diffusion_2stepPfS_iiffff(
	.param .u64 .ptr .align 1 _Z20heat_diffusion_2stepPfS_iiffff_param_0,
	.param .u64 .ptr .align 1 _Z20heat_diffusion_2stepPfS_iiffff_param_1,
	.param .u32 _Z20heat_diffusion_2stepPfS_iiffff_param_2,
	.param .u32 _Z20heat_diffusion_2stepPfS_iiffff_param_3,
	.param .f32 _Z20heat_diffusion_2stepPfS_iiffff_param_4,
	.param .f32 _Z20heat_diffusion_2stepPfS_iiffff_param_5,
	.param .f32 _Z20heat_diffusion_2stepPfS_iiffff_param_6,
	.param .f32 _Z20heat_diffusion_2stepPfS_iiffff_param_7
)
{
	.reg .pred 	%p<16>;
	.reg .b32 	%r<32>;
	.reg .b32 	%f<4>;
	.reg .b64 	%rd<9>;

	ld.param.u64 	%rd2, [_Z20heat_diffusion_2stepPfS_iiffff_param_0];
	ld.param.u32 	%r6, [_Z20heat_diffusion_2stepPfS_iiffff_param_2];
	cvta.to.global.u64 	%rd1, %rd2;
	mov.u32 	%r7, %ctaid.y;
	mov.u32 	%r8, %ntid.y;
	mov.u32 	%r1, %tid.y;
	mad.lo.s32 	%r2, %r7, %r8, %r1;
	mov.u32 	%r9, %ctaid.x;
	mov.u32 	%r10, %ntid.x;
	mov.u32 	%r3, %tid.x;
	mad.lo.s32 	%r4, %r9, %r10, %r3;
	mad.lo.s32 	%r5, %r1, 20, %r3;
	max.s32 	%r11, %r2, %r4;
	setp.ge.s32 	%p1, %r11, %r6;
	@%p1 bra 	$L__BB0_2;
	mad.lo.s32 	%r12, %r6, %r2, %r4;
	mul.wide.s32 	%rd3, %r12, 4;
	add.s64 	%rd4, %rd1, %rd3;
	ld.global.f32 	%f1, [%rd4];
	shl.b32 	%r13, %r5, 2;
	mov.u32 	%r14, T_shared;
	add.s32 	%r15, %r14, %r13;
	st.shared.f32 	[%r15+168], %f1;
$L__BB0_2:
	setp.lt.u32 	%p2, %r3, 2;
	setp.gt.s32 	%p3, %r4, 2;
	and.pred  	%p4, %p2, %p3;
	@%p4 bra 	$L__BB0_4;
	setp.lt.u32 	%p5, %r3, 14;
	add.s32 	%r16, %r6, -2;
	setp.ge.s32 	%p6, %r4, %r16;
	or.pred  	%p7, %p5, %p6;
	@%p7 bra 	$L__BB0_5;
$L__BB0_4:
	setp.lt.u32 	%p8, %r3, 2;
	selp.b32 	%r17, -2, 2, %p8;
	add.s32 	%r18, %r4, %r17;
	mad.lo.s32 	%r19, %r6, %r2, %r18;
	mul.wide.s32 	%rd5, %r19, 4;
	add.s64 	%rd6, %rd1, %rd5;
	ld.global.f32 	%f2, [%rd6];
	add.s32 	%r20, %r5, %r17;
	shl.b32 	%r21, %r20, 2;
	mov.u32 	%r22, T_shared;
	add.s32 	%r23, %r22, %r21;
	st.shared.f32 	[%r23+168], %f2;
$L__BB0_5:
	setp.lt.u32 	%p9, %r1, 2;
	setp.gt.u32 	%p10, %r2, 2;
	and.pred  	%p11, %p9, %p10;
	@%p11 bra 	$L__BB0_7;
	setp.lt.u32 	%p12, %r1, 14;
	add.s32 	%r24, %r6, -2;
	setp.ge.s32 	%p13, %r2, %r24;
	or.pred  	%p14, %p12, %p13;
	@%p14 bra 	$L__BB0_8;
$L__BB0_7:
	setp.lt.u32 	%p15, %r1, 2;
	selp.b32 	%r25, -2, 2, %p15;
	add.s32 	%r26, %r2, %r25;
	mad.lo.s32 	%r27, %r6, %r26, %r4;
	mul.wide.s32 	%rd7, %r27, 4;
	add.s64 	%rd8, %rd1, %rd7;
	ld.global.f32 	%f3, [%rd8];
	mad.lo.s32 	%r28, %r25, 20, %r5;
	shl.b32 	%r29, %r28, 2;
	mov.u32 	%r30, T_shared;
	add.s32 	%r31, %r30, %r29;
	st.shared.f32 	[%r31+168], %f3;
$L__BB0_8:
	bar.sync 	0;
	ret;

}
	// .globl	_Z19heat_diffusion_stepPfS_iiffff
.visible .entry _Z19heat_diffusion_stepPfS_iiffff(
	.param .u64 .ptr .align 1 _Z19heat_diffusion_stepPfS_iiffff_param_0,
	.param .u64 .ptr .align 1 _Z19heat_diffusion_stepPfS_iiffff_param_1,
	.param .u32 _Z19heat_diffusion_stepPfS_iiffff_param_2,
	.param .u32 _Z19heat_diffusion_stepPfS_iiffff_param_3,
	.param .f32 _Z19heat_diffusion_stepPfS_iiffff_param_4,
	.param .f32 _Z19heat_diffusion_stepPfS_iiffff_param_5,
	.param .f32 _Z19heat_diffusion_stepPfS_iiffff_param_6,
	.param .f32 _Z19heat_diffusion_stepPfS_iiffff_param_7
)
{
	.reg .pred 	%p<22>;
	.reg .b32 	%r<36>;
	.reg .b32 	%f<22>;
	.reg .b64 	%rd<18>;

	ld.param.u64 	%rd4, [_Z19heat_diffusion_stepPfS_iiffff_param_0];
	ld.param.u64 	%rd3, [_Z19heat_diffusion_stepPfS_iiffff_param_1];
	ld.param.u32 	%r16, [_Z19heat_diffusion_stepPfS_iiffff_param_2];
	ld.param.u32 	%r17, [_Z19heat_diffusion_stepPfS_iiffff_param_3];
	ld.param.f32 	%f1, [_Z19heat_diffusion_stepPfS_iiffff_param_4];
	ld.param.f32 	%f2, [_Z19heat_diffusion_stepPfS_iiffff_param_5];
	ld.param.f32 	%f3, [_Z19heat_diffusion_stepPfS_iiffff_param_6];
	ld.param.f32 	%f4, [_Z19heat_diffusion_stepPfS_iiffff_param_7];
	cvta.to.global.u64 	%rd1, %rd4;
	mov.u32 	%r18, %ctaid.y;
	mov.u32 	%r1, %ntid.y;
	mul.lo.s32 	%r2, %r18, %r1;
	mov.u32 	%r3, %tid.y;
	add.s32 	%r4, %r2, %r3;
	mov.u32 	%r19, %ctaid.x;
	mov.u32 	%r5, %ntid.x;
	mov.u32 	%r6, %tid.x;
	mad.lo.s32 	%r7, %r19, %r5, %r6;
	add.s32 	%r8, %r3, 1;
	add.s32 	%r9, %r5, 2;
	mad.lo.s32 	%r20, %r9, %r3, %r9;
	add.s32 	%r10, %r20, %r6;
	shl.b32 	%r21, %r10, 2;
	mov.u32 	%r22, T_shared;
	add.s32 	%r11, %r22, %r21;
	max.s32 	%r23, %r4, %r7;
	setp.ge.s32 	%p1, %r23, %r16;
	@%p1 bra 	$L__BB1_2;
	mad.lo.s32 	%r24, %r16, %r4, %r7;
	mul.wide.s32 	%rd5, %r24, 4;
	add.s64 	%rd6, %rd1, %rd5;
	ld.global.f32 	%f5, [%rd6];
	st.shared.f32 	[%r11+4], %f5;
$L__BB1_2:
	setp.ne.s32 	%p2, %r6, 0;
	setp.lt.s32 	%p3, %r7, 1;
	mul.lo.s32 	%r12, %r16, %r4;
	cvt.s64.s32 	%rd7, %r12;
	cvt.s64.s32 	%rd8, %r7;
	add.s64 	%rd9, %rd8, %rd7;
	shl.b64 	%rd10, %rd9, 2;
	add.s64 	%rd2, %rd1, %rd10;
	or.pred  	%p4, %p2, %p3;
	@%p4 bra 	$L__BB1_4;
	ld.global.f32 	%f6, [%rd2+-4];
	st.shared.f32 	[%r11], %f6;
$L__BB1_4:
	add.s32 	%r25, %r5, -1;
	setp.ne.s32 	%p5, %r6, %r25;
	add.s32 	%r13, %r16, -1;
	setp.ge.s32 	%p6, %r7, %r13;
	or.pred  	%p7, %p5, %p6;
	@%p7 bra 	$L__BB1_6;
	ld.global.f32 	%f7, [%rd2+4];
	st.shared.f32 	[%r11+8], %f7;
$L__BB1_6:
	setp.ne.s32 	%p8, %r3, 0;
	setp.eq.s32 	%p9, %r4, 0;
	sub.s32 	%r26, %r10, %r9;
	shl.b32 	%r27, %r26, 2;
	add.s32 	%r14, %r22, %r27;
	or.pred  	%p10, %p8, %p9;
	@%p10 bra 	$L__BB1_8;
	add.s32 	%r29, %r4, -1;
	mad.lo.s32 	%r30, %r16, %r29, %r7;
	mul.wide.s32 	%rd11, %r30, 4;
	add.s64 	%rd12, %rd1, %rd11;
	ld.global.f32 	%f8, [%rd12];
	st.shared.f32 	[%r14+4], %f8;
$L__BB1_8:
	add.s32 	%r31, %r1, -1;
	setp.ne.s32 	%p11, %r3, %r31;
	setp.ge.s32 	%p12, %r4, %r13;
	shl.b32 	%r32, %r9, 2;
	add.s32 	%r15, %r11, %r32;
	or.pred  	%p13, %p11, %p12;
	@%p13 bra 	$L__BB1_10;
	add.s32 	%r33, %r8, %r2;
	mad.lo.s32 	%r34, %r16, %r33, %r7;
	mul.wide.s32 	%rd13, %r34, 4;
	add.s64 	%rd14, %rd1, %rd13;
	ld.global.f32 	%f9, [%rd14];
	st.shared.f32 	[%r15+4], %f9;
$L__BB1_10:
	setp.ge.s32 	%p14, %r4, %r13;
	setp.eq.s32 	%p15, %r4, 0;
	setp.ge.s32 	%p16, %r7, %r13;
	setp.lt.s32 	%p17, %r7, 1;
	bar.sync 	0;
	or.pred  	%p18, %p15, %p14;
	or.pred  	%p19, %p17, %p18;
	or.pred  	%p20, %p19, %p16;
	@%p20 bra 	$L__BB1_12;
	setp.lt.s32 	%p21, %r4, %r17;
	selp.f32 	%f10, %f1, %f3, %p21;
	selp.f32 	%f11, %f2, %f4, %p21;
	ld.shared.f32 	%f12, [%r11+4];
	ld.shared.f32 	%f13, [%r11+8];
	ld.shared.f32 	%f14, [%r11];
	add.f32 	%f15, %f13, %f14;
	ld.shared.f32 	%f16, [%r15+4];
	add.f32 	%f17, %f15, %f16;
	ld.shared.f32 	%f18, [%r14+4];
	add.f32 	%f19, %f17, %f18;
	mul.f32 	%f20, %f11, %f19;
	fma.rn.f32 	%f21, %f10, %f12, %f20;
	add.s32 	%r35, %r12, %r7;
	cvta.to.global.u64 	%rd15, %rd3;
	mul.wide.s32 	%rd16, %r35, 4;
	add.s64 	%rd17, %rd15, %rd16;
	st.global.f32 	[%rd17], %f21;
$L__BB1_12:
	ret;

}
	// .globl	_Z22initialize_grid_kernelPfiff
.visible .entry _Z22initialize_grid_kernelPfiff(
	.param .u64 .ptr .align 1 _Z22initialize_grid_kernelPfiff_param_0,
	.param .u32 _Z22initialize_grid_kernelPfiff_param_1,
	.param .f32 _Z22initialize_grid_kernelPfiff_param_2,
	.param .f32 _Z22initialize_grid_kernelPfiff_param_3
)
{
	.reg .pred 	%p<3>;
	.reg .b32 	%r<12>;
	.reg .b32 	%f<4>;
	.reg .b64 	%rd<5>;

	ld.param.u64 	%rd1, [_Z22initialize_grid_kernelPfiff_param_0];
	ld.param.u32 	%r3, [_Z22initialize_grid_kernelPfiff_param_1];
	ld.param.f32 	%f1, [_Z22initialize_grid_kernelPfiff_param_2];
	ld.param.f32 	%f2, [_Z22initialize_grid_kernelPfiff_param_3];
	mov.u32 	%r4, %ctaid.y;
	mov.u32 	%r5, %ntid.y;
	mov.u32 	%r6, %tid.y;
	mad.lo.s32 	%r1, %r4, %r5, %r6;
	mov.u32 	%r7, %ctaid.x;
	mov.u32 	%r8, %ntid.x;
	mov.u32 	%r9, %tid.x;
	mad.lo.s32 	%r2, %r7, %r8, %r9;
	max.s32 	%r10, %r1, %r2;
	setp.ge.s32 	%p1, %r10, %r3;
	@%p1 bra 	$L__BB2_2;
	cvta.to.global.u64 	%rd2, %rd1;
	setp.eq.s32 	%p2, %r1, 0;
	selp.f32 	%f3, %f1, %f2, %p2;
	mad.lo.s32 	%r11, %r3, %r1, %r2;
	mul.wide.s32 	%rd3, %r11, 4;
	add.s64 	%rd4, %rd2, %rd3;
	st.global.f32 	[%rd4], %f3;
$L__BB2_2:
	ret;

}


// ===== COMPILED SASS (sm_100) =====

	.target	sm_100

	.elftype	@"ET_EXEC"


//--------------------- .note.nv.tkinfo           --------------------------
	.section	.note.nv.tkinfo,"",@"SHT_NOTE"
	.sectionflags	@"SHF_NOTE_NV_TKINFO"
	.tkinfo
        /*0018*/ 	.word	0x00000002
        /*0030*/ 	.string	""
        /*0030*/ 	.string	"ptxas"
        /*0030*/ 	.string	"Cuda compilation tools, release 13.0, V13.0.88"
        /*0030*/ 	.string	"Build cuda_13.0.r13.0/compiler.36424714_0"
        /*0030*/ 	.string	"-arch sm_100 -m 64 "



//--------------------- .note.nv.cuinfo           --------------------------
	.section	.note.nv.cuinfo,"",@"SHT_NOTE"
	.sectionflags	@"SHF_NOTE_NV_CUINFO"
        /*0018*/ 	.short	0x0002
        /*001a*/ 	.short	0x0064
        /*001c*/ 	.short	0x0082
	.zero		2


//--------------------- .nv.info                  --------------------------
	.section	.nv.info,"",@"SHT_CUDA_INFO"
	.align	4


	//----- nvinfo : EIATTR_REGCOUNT
	.align		4
        /*0000*/ 	.byte	0x04, 0x2f
        /*0002*/ 	.short	(.L_1 - .L_0)
	.align		4
.L_0:
        /*0004*/ 	.word	index@(_Z20heat_diffusion_2stepPfS_iiffff)
        /*0008*/ 	.word	0x00000013


	//----- nvinfo : EIATTR_FRAME_SIZE
	.align		4
.L_1:
        /*000c*/ 	.byte	0x04, 0x11
        /*000e*/ 	.short	(.L_3 - .L_2)
	.align		4
.L_2:
        /*0010*/ 	.word	index@(_Z20heat_diffusion_2stepPfS_iiffff)
        /*0014*/ 	.word	0x00000000


	//----- nvinfo : EIATTR_REGCOUNT
	.align		4
.L_3:
        /*0018*/ 	.byte	0x04, 0x2f
        /*001a*/ 	.short	(.L_5 - .L_4)
	.align		4
.L_4:
        /*001c*/ 	.word	index@(_Z19heat_diffusion_stepPfS_iiffff)
        /*0020*/ 	.word	0x00000018


	//----- nvinfo : EIATTR_FRAME_SIZE
	.align		4
.L_5:
        /*0024*/ 	.byte	0x04, 0x11
        /*0026*/ 	.short	(.L_7 - .L_6)
	.align		4
.L_6:
        /*0028*/ 	.word	index@(_Z19heat_diffusion_stepPfS_iiffff)
        /*002c*/ 	.word	0x00000000


	//----- nvinfo : EIATTR_REGCOUNT
	.align		4
.L_7:
        /*0030*/ 	.byte	0x04, 0x2f
        /*0032*/ 	.short	(.L_9 - .L_8)
	.align		4
.L_8:
        /*0034*/ 	.word	index@(_Z22initialize_grid_kernelPfiff)
        /*0038*/ 	.word	0x0000000a


	//----- nvinfo : EIATTR_FRAME_SIZE
	.align		4
.L_9:
        /*003c*/ 	.byte	0x04, 0x11
        /*003e*/ 	.short	(.L_11 - .L_10)
	.align		4
.L_10:
        /*0040*/ 	.word	index@(_Z22initialize_grid_kernelPfiff)
        /*0044*/ 	.word	0x00000000


	//----- nvinfo : EIATTR_MIN_STACK_SIZE
	.align		4
.L_11:
        /*0048*/ 	.byte	0x04, 0x12
        /*004a*/ 	.short	(.L_13 - .L_12)
	.align		4
.L_12:
        /*004c*/ 	.word	index@(_Z22initialize_grid_kernelPfiff)
        /*0050*/ 	.word	0x00000000


	//----- nvinfo : EIATTR_MIN_STACK_SIZE
	.align		4
.L_13:
        /*0054*/ 	.byte	0x04, 0x12
        /*0056*/ 	.short	(.L_15 - .L_14)
	.align		4
.L_14:
        /*0058*/ 	.word	index@(_Z19heat_diffusion_stepPfS_iiffff)
        /*005c*/ 	.word	0x00000000


	//----- nvinfo : EIATTR_MIN_STACK_SIZE
	.align		4
.L_15:
        /*0060*/ 	.byte	0x04, 0x12
        /*0062*/ 	.short	(.L_17 - .L_16)
	.align		4
.L_16:
        /*0064*/ 	.word	index@(_Z20heat_diffusion_2stepPfS_iiffff)
        /*0068*/ 	.word	0x00000000
.L_17:


//--------------------- .nv.compat                --------------------------
	.section	.nv.compat,"",@"SHT_CUDA_COMPAT_INFO"
	.align	4
        /*0000*/ 	.byte	0x02, 0x09, 0x00, 0x00, 0x02, 0x02, 0x01, 0x00, 0x02, 0x05, 0x05, 0x00, 0x03, 0x07, 0x01, 0x01
        /*0010*/ 	.byte	0x02, 0x03, 0x00, 0x00, 0x02, 0x06, 0x01, 0x00, 0x04, 0x0b, 0x08, 0x00, 0x09, 0x00, 0x00, 0x00
        /*0020*/ 	.byte	0x00, 0x00, 0x00, 0x00


//--------------------- .nv.info._Z22initialize_grid_kernelPfiff --------------------------
	.section	.nv.info._Z22initialize_grid_kernelPfiff,"",@"SHT_CUDA_INFO"
	.sectionflags	@""
	.align	4


	//----- nvinfo : EIATTR_CUDA_API_VERSION
	.align		4
        /*0000*/ 	.byte	0x04, 0x37
        /*0002*/ 	.short	(.L_19 - .L_18)
.L_18:
        /*0004*/ 	.word	0x00000082


	//----- nvinfo : EIATTR_KPARAM_INFO
	.align		4
.L_19:
        /*0008*/ 	.byte	0x04, 0x17
        /*000a*/ 	.short	(.L_21 - .L_20)
.L_20:
        /*000c*/ 	.word	0x00000000
        /*0010*/ 	.short	0x0003
        /*0012*/ 	.short	0x0010
        /*0014*/ 	.byte	0x00, 0xf0, 0x11, 0x00


	//----- nvinfo : EIATTR_KPARAM_INFO
	.align		4
.L_21:
        /*0018*/ 	.byte	0x04, 0x17
        /*001a*/ 	.short	(.L_23 - .L_22)
.L_22:
        /*001c*/ 	.word	0x00000000
        /*0020*/ 	.short	0x0002
        /*0022*/ 	.short	0x000c
        /*0024*/ 	.byte	0x00, 0xf0, 0x11, 0x00


	//----- nvinfo : EIATTR_KPARAM_INFO
	.align		4
.L_23:
        /*0028*/ 	.byte	0x04, 0x17
        /*002a*/ 	.short	(.L_25 - .L_24)
.L_24:
        /*002c*/ 	.word	0x00000000
        /*0030*/ 	.short	0x0001
        /*0032*/ 	.short	0x0008
        /*0034*/ 	.byte	0x00, 0xf0, 0x11, 0x00


	//----- nvinfo : EIATTR_KPARAM_INFO
	.align		4
.L_25:
        /*0038*/ 	.byte	0x04, 0x17
        /*003a*/ 	.short	(.L_27 - .L_26)
.L_26:
        /*003c*/ 	.word	0x00000000
        /*0040*/ 	.short	0x0000
        /*0042*/ 	.short	0x0000
        /*0044*/ 	.byte	0x00, 0xf5, 0x21, 0x00


	//----- nvinfo : EIATTR_SPARSE_MMA_MASK
	.align		4
.L_27:
        /*0048*/ 	.byte	0x03, 0x50
        /*004a*/ 	.short	0x0000


	//----- nvinfo : EIATTR_MAXREG_COUNT
	.align		4
        /*004c*/ 	.byte	0x03, 0x1b
        /*004e*/ 	.short	0x00ff


	//----- nvinfo : EIATTR_MERCURY_ISA_VERSION
	.align		4
        /*0050*/ 	.byte	0x03, 0x5f
        /*0052*/ 	.short	0x0101


	//----- nvinfo : EIATTR_VRC_CTA_INIT_COUNT
	.align		4
        /*0054*/ 	.byte	0x02, 0x4a
	.zero		1
	.zero		1


	//----- nvinfo : EIATTR_EXIT_INSTR_OFFSETS
	.align		4
        /*0058*/ 	.byte	0x04, 0x1c
        /*005a*/ 	.short	(.L_29 - .L_28)


	//   ....[0]....
.L_28:
        /*005c*/ 	.word	0x000000c0


	//   ....[1]....
        /*0060*/ 	.word	0x00000150


	//----- nvinfo : EIATTR_CBANK_PARAM_SIZE
	.align		4
.L_29:
        /*0064*/ 	.byte	0x03, 0x19
        /*0066*/ 	.short	0x0014


	//----- nvinfo : EIATTR_PARAM_CBANK
	.align		4
        /*0068*/ 	.byte	0x04, 0x0a
        /*006a*/ 	.short	(.L_31 - .L_30)
	.align		4
.L_30:
        /*006c*/ 	.word	index@(.nv.constant0._Z22initialize_grid_kernelPfiff)
        /*0070*/ 	.short	0x0380
        /*0072*/ 	.short	0x0014


	//----- nvinfo : EIATTR_SW_WAR
	.align		4
.L_31:
        /*0074*/ 	.byte	0x04, 0x36
        /*0076*/ 	.short	(.L_33 - .L_32)
.L_32:
        /*0078*/ 	.word	0x00000008
.L_33:


//--------------------- .nv.info._Z19heat_diffusion_stepPfS_iiffff --------------------------
	.section	.nv.info._Z19heat_diffusion_stepPfS_iiffff,"",@"SHT_CUDA_INFO"
	.sectionflags	@""
	.align	4


	//----- nvinfo : EIATTR_CUDA_API_VERSION
	.align		4
        /*0000*/ 	.byte	0x04, 0x37
        /*0002*/ 	.short	(.L_35 - .L_34)
.L_34:
        /*0004*/ 	.word	0x00000082


	//----- nvinfo : EIATTR_KPARAM_INFO
	.align		4
.L_35:
        /*0008*/ 	.byte	0x04, 0x17
        /*000a*/ 	.short	(.L_37 - .L_36)
.L_36:
        /*000c*/ 	.word	0x00000000
        /*0010*/ 	.short	0x0007
        /*0012*/ 	.short	0x0024
        /*0014*/ 	.byte	0x00, 0xf0, 0x11, 0x00


	//----- nvinfo : EIATTR_KPARAM_INFO
	.align		4
.L_37:
        /*0018*/ 	.byte	0x04, 0x17
        /*001a*/ 	.short	(.L_39 - .L_38)
.L_38:
        /*001c*/ 	.word	0x00000000
        /*0020*/ 	.short	0x0006
        /*0022*/ 	.short	0x0020
        /*0024*/ 	.byte	0x00, 0xf0, 0x11, 0x00


	//----- nvinfo : EIATTR_KPARAM_INFO
	.align		4
.L_39:
        /*0028*/ 	.byte	0x04, 0x17
        /*002a*/ 	.short	(.L_41 - .L_40)
.L_40:
        /*002c*/ 	.word	0x00000000
        /*0030*/ 	.short	0x0005
        /*0032*/ 	.short	0x001c
        /*0034*/ 	.byte	0x00, 0xf0, 0x11, 0x00


	//----- nvinfo : EIATTR_KPARAM_INFO
	.align		4
.L_41:
        /*0038*/ 	.byte	0x04, 0x17
        /*003a*/ 	.short	(.L_43 - .L_42)
.L_42:
        /*003c*/ 	.word	0x00000000
        /*0040*/ 	.short	0x0004
        /*0042*/ 	.short	0x0018
        /*0044*/ 	.byte	0x00, 0xf0, 0x11, 0x00


	//----- nvinfo : EIATTR_KPARAM_INFO
	.align		4
.L_43:
        /*0048*/ 	.byte	0x04, 0x17
        /*004a*/ 	.short	(.L_45 - .L_44)
.L_44:
        /*004c*/ 	.word	0x00000000
        /*0050*/ 	.short	0x0003
        /*0052*/ 	.short	0x0014
        /*0054*/ 	.byte	0x00, 0xf0, 0x11, 0x00


	//----- nvinfo : EIATTR_KPARAM_INFO
	.align		4
.L_45:
        /*0058*/ 	.byte	0x04, 0x17
        /*005a*/ 	.short	(.L_47 - .L_46)
.L_46:
        /*005c*/ 	.word	0x00000000
        /*0060*/ 	.short	0x0002
        /*0062*/ 	.short	0x0010
        /*0064*/ 	.byte	0x00, 0xf0, 0x11, 0x00


	//----- nvinfo : EIATTR_KPARAM_INFO
	.align		4
.L_47:
        /*0068*/ 	.byte	0x04, 0x17
        /*006a*/ 	.short	(.L_49 - .L_48)
.L_48:
        /*006c*/ 	.word	0x00000000
        /*0070*/ 	.short	0x0001
        /*0072*/ 	.short	0x0008
        /*0074*/ 	.byte	0x00, 0xf5, 0x21, 0x00


	//----- nvinfo : EIATTR_KPARAM_INFO
	.align		4
.L_49:
        /*0078*/ 	.byte	0x04, 0x17
        /*007a*/ 	.short	(.L_51 - .L_50)
.L_50:
        /*007c*/ 	.word	0x00000000
        /*0080*/ 	.short	0x0000
        /*0082*/ 	.short	0x0000
        /*0084*/ 	.byte	0x00, 0xf5, 0x21, 0x00


	//----- nvinfo : EIATTR_SPARSE_MMA_MASK
	.align		4
.L_51:
        /*0088*/ 	.byte	0x03, 0x50
        /*008a*/ 	.short	0x0000


	//----- nvinfo : EIATTR_MAXREG_COUNT
	.align		4
        /*008c*/ 	.byte	0x03, 0x1b
        /*008e*/ 	.short	0x00ff


	//----- nvinfo : EIATTR_NUM_BARRIERS
	.align		4
        /*0090*/ 	.byte	0x02, 0x4c
        /*0092*/ 	.byte	0x01
	.zero		1


	//----- nvinfo : EIATTR_MERCURY_ISA_VERSION
	.align		4
        /*0094*/ 	.byte	0x03, 0x5f
        /*0096*/ 	.short	0x0101


	//----- nvinfo : EIATTR_VRC_CTA_INIT_COUNT
	.align		4
        /*0098*/ 	.byte	0x02, 0x4a
	.zero		1
	.zero		1


	//----- nvinfo : EIATTR_EXIT_INSTR_OFFSETS
	.align		4
        /*009c*/ 	.byte	0x04, 0x1c
        /*009e*/ 	.short	(.L_53 - .L_52)


	//   ....[0]....
.L_52:
        /*00a0*/ 	.word	0x00000430


	//   ....[1]....
        /*00a4*/ 	.word	0x00000570


	//----- nvinfo : EIATTR_CBANK_PARAM_SIZE
	.align		4
.L_53:
        /*00a8*/ 	.byte	0x03, 0x19
        /*00aa*/ 	.short	0x0028


	//----- nvinfo : EIATTR_PARAM_CBANK
	.align		4
        /*00ac*/ 	.byte	0x04, 0x0a
        /*00ae*/ 	.short	(.L_55 - .L_54)
	.align		4
.L_54:
        /*00b0*/ 	.word	index@(.nv.constant0._Z19heat_diffusion_stepPfS_iiffff)
        /*00b4*/ 	.short	0x0380
        /*00b6*/ 	.short	0x0028


	//----- nvinfo : EIATTR_SW_WAR
	.align		4
.L_55:
        /*00b8*/ 	.byte	0x04, 0x36
        /*00ba*/ 	.short	(.L_57 - .L_56)
.L_56:
        /*00bc*/ 	.word	0x00000008
.L_57:


//--------------------- .nv.info._Z20heat_diffusion_2stepPfS_iiffff --------------------------
	.section	.nv.info._Z20heat_diffusion_2stepPfS_iiffff,"",@"SHT_CUDA_INFO"
	.sectionflags	@""
	.align	4


	//----- nvinfo : EIATTR_CUDA_API_VERSION
	.align		4
        /*0000*/ 	.byte	0x04, 0x37
        /*0002*/ 	.short	(.L_59 - .L_58)
.L_58:
        /*0004*/ 	.word	0x00000082


	//----- nvinfo : EIATTR_KPARAM_INFO
	.align		4
.L_59:
        /*0008*/ 	.byte	0x04, 0x17
        /*000a*/ 	.short	(.L_61 - .L_60)
.L_60:
        /*000c*/ 	.word	0x00000000
        /*0010*/ 	.short	0x0007
        /*0012*/ 	.short	0x0024
        /*0014*/ 	.byte	0x00, 0xf0, 0x11, 0x00


	//----- nvinfo : EIATTR_KPARAM_INFO
	.align		4
.L_61:
        /*0018*/ 	.byte	0x04, 0x17
        /*001a*/ 	.short	(.L_63 - .L_62)
.L_62:
        /*001c*/ 	.word	0x00000000
        /*0020*/ 	.short	0x0006
        /*0022*/ 	.short	0x0020
        /*0024*/ 	.byte	0x00, 0xf0, 0x11, 0x00


	//----- nvinfo : EIATTR_KPARAM_INFO
	.align		4
.L_63:
        /*0028*/ 	.byte	0x04, 0x17
        /*002a*/ 	.short	(.L_65 - .L_64)
.L_64:
        /*002c*/ 	.word	0x00000000
        /*0030*/ 	.short	0x0005
        /*0032*/ 	.short	0x001c
        /*0034*/ 	.byte	0x00, 0xf0, 0x11, 0x00


	//----- nvinfo : EIATTR_KPARAM_INFO
	.align		4
.L_65:
        /*0038*/ 	.byte	0x04, 0x17
        /*003a*/ 	.short	(.L_67 - .L_66)
.L_66:
        /*003c*/ 	.word	0x00000000
        /*0040*/ 	.short	0x0004
        /*0042*/ 	.short	0x0018
        /*0044*/ 	.byte	0x00, 0xf0, 0x11, 0x00


	//----- nvinfo : EIATTR_KPARAM_INFO
	.align		4
.L_67:
        /*0048*/ 	.byte	0x04, 0x17
        /*004a*/ 	.short	(.L_69 - .L_68)
.L_68:
        /*004c*/ 	.word	0x00000000
        /*0050*/ 	.short	0x0003
        /*0052*/ 	.short	0x0014
        /*0054*/ 	.byte	0x00, 0xf0, 0x11, 0x00


	//----- nvinfo : EIATTR_KPARAM_INFO
	.align		4
.L_69:
        /*0058*/ 	.byte	0x04, 0x17
        /*005a*/ 	.short	(.L_71 - .L_70)
.L_70:
        /*005c*/ 	.word	0x00000000
        /*0060*/ 	.short	0x0002
        /*0062*/ 	.short	0x0010
        /*0064*/ 	.byte	0x00, 0xf0, 0x11, 0x00


	//----- nvinfo : EIATTR_KPARAM_INFO
	.align		4
.L_71:
        /*0068*/ 	.byte	0x04, 0x17
        /*006a*/ 	.short	(.L_73 - .L_72)
.L_72:
        /*006c*/ 	.word	0x00000000
        /*0070*/ 	.short	0x0001
        /*0072*/ 	.short	0x0008
        /*0074*/ 	.byte	0x00, 0xf5, 0x21, 0x00


	//----- nvinfo : EIATTR_KPARAM_INFO
	.align		4
.L_73:
        /*0078*/ 	.byte	0x04, 0x17
        /*007a*/ 	.short	(.L_75 - .L_74)
.L_74:
        /*007c*/ 	.word	0x00000000
        /*0080*/ 	.short	0x0000
        /*0082*/ 	.short	0x0000
        /*0084*/ 	.byte	0x00, 0xf5, 0x21, 0x00


	//----- nvinfo : EIATTR_SPARSE_MMA_MASK
	.align		4
.L_75:
        /*0088*/ 	.byte	0x03, 0x50
        /*008a*/ 	.short	0x0000


	//----- nvinfo : EIATTR_MAXREG_COUNT
	.align		4
        /*008c*/ 	.byte	0x03, 0x1b
        /*008e*/ 	.short	0x00ff


	//----- nvinfo : EIATTR_NUM_BARRIERS
	.align		4
        /*0090*/ 	.byte	0x02, 0x4c
        /*0092*/ 	.byte	0x01
	.zero		1


	//----- nvinfo : EIATTR_MERCURY_ISA_VERSION
	.align		4
        /*0094*/ 	.byte	0x03, 0x5f
        /*0096*/ 	.short	0x0101


	//----- nvinfo : EIATTR_VRC_CTA_INIT_COUNT
	.align		4
        /*0098*/ 	.byte	0x02, 0x4a
	.zero		1
	.zero		1


	//----- nvinfo : EIATTR_EXIT_INSTR_OFFSETS
	.align		4
        /*009c*/ 	.byte	0x04, 0x1c
        /*009e*/ 	.short	(.L_77 - .L_76)


	//   ....[0]....
.L_76:
        /*00a0*/ 	.word	0x000003f0


	//----- nvinfo : EIATTR_CBANK_PARAM_SIZE
	.align		4
.L_77:
        /*00a4*/ 	.byte	0x03, 0x19
        /*00a6*/ 	.short	0x0028


	//----- nvinfo : EIATTR_PARAM_CBANK
	.align		4
        /*00a8*/ 	.byte	0x04, 0x0a
        /*00aa*/ 	.short	(.L_79 - .L_78)
	.align		4
.L_78:
        /*00ac*/ 	.word	index@(.nv.constant0._Z20heat_diffusion_2stepPfS_iiffff)
        /*00b0*/ 	.short	0x0380
        /*00b2*/ 	.short	0x0028


	//----- nvinfo : EIATTR_SW_WAR
	.align		4
.L_79:
        /*00b4*/ 	.byte	0x04, 0x36
        /*00b6*/ 	.short	(.L_81 - .L_80)
.L_80:
        /*00b8*/ 	.word	0x00000008
.L_81:


//--------------------- .nv.callgraph             --------------------------
	.section	.nv.callgraph,"",@"SHT_CUDA_CALLGRAPH"
	.align	4
	.sectionentsize	8
	.align		4
        /*0000*/ 	.word	0x00000000
	.align		4
        /*0004*/ 	.word	0xffffffff
	.align		4
        /*0008*/ 	.word	0x00000000
	.align		4
        /*000c*/ 	.word	0xfffffffe
	.align		4
        /*0010*/ 	.word	0x00000000
	.align		4
        /*0014*/ 	.word	0xfffffffd
	.align		4
        /*0018*/ 	.word	0x00000000
	.align		4
        /*001c*/ 	.word	0xfffffffc


//--------------------- .text._Z22initialize_grid_kernelPfiff --------------------------
	.section	.text._Z22initialize_grid_kernelPfiff,"ax",@progbits
	.align	128
        .global         _Z22initialize_grid_kernelPfiff
        .type           _Z22initialize_grid_kernelPfiff,@function
        .size           _Z22initialize_grid_kernelPfiff,(.L_x_3 - _Z22initialize_grid_kernelPfiff)
        .other          _Z22initialize_grid_kernelPfiff,@"STO_CUDA_ENTRY STV_DEFAULT"
_Z22initialize_grid_kernelPfiff:
.text._Z22initialize_grid_kernelPfiff:
[----:B------:R-:W-:Y:S01]  /*0000*/  LDC R1, c[0x0][0x37c] ;  /* 0x0000df00ff017b82 */ /* 0x000fe20000000800 */
[----:B------:R-:W0:Y:S07]  /*0010*/  S2R R3, SR_TID.Y ;  /* 0x0000000000037919 */ /* 0x000e2e0000002200 */
[----:B------:R-:W0:Y:S01]  /*0020*/  LDC R0, c[0x0][0x364] ;  /* 0x0000d900ff007b82 */ /* 0x000e220000000800 */
[----:B------:R-:W1:Y:S01]  /*0030*/  LDCU UR6, c[0x0][0x388] ;  /* 0x00007100ff0677ac */ /* 0x000e620008000800 */
[----:B------:R-:W2:Y:S06]  /*0040*/  S2R R2, SR_TID.X ;  /* 0x0000000000027919 */ /* 0x000eac0000002100 */
[----:B------:R-:W0:Y:S08]  /*0050*/  S2UR UR4, SR_CTAID.Y ;  /* 0x00000000000479c3 */ /* 0x000e300000002600 */
[----:B------:R-:W2:Y:S08]  /*0060*/  S2UR UR5, SR_CTAID.X ;  /* 0x00000000000579c3 */ /* 0x000eb00000002500 */
[----:B------:R-:W2:Y:S01]  /*0070*/  LDC R5, c[0x0][0x360] ;  /* 0x0000d800ff057b82 */ /* 0x000ea20000000800 */
[----:B0-----:R-:W-:-:S02]  /*0080*/  IMAD R0, R0, UR4, R3 ;  /* 0x0000000400007c24 */ /* 0x001fc4000f8e0203 */
[----:B--2---:R-:W-:-:S05]  /*0090*/  IMAD R5, R5, UR5, R2 ;  /* 0x0000000505057c24 */ /* 0x004fca000f8e0202 */
[----:B------:R-:W-:-:S04]  /*00a0*/  VIMNMX R2, PT, PT, R0, R5, !PT ;  /* 0x0000000500027248 */ /* 0x000fc80007fe0100 */
[----:B-1----:R-:W-:-:S13]  /*00b0*/  ISETP.GE.AND P0, PT, R2, UR6, PT ;  /* 0x0000000602007c0c */ /* 0x002fda000bf06270 */
[----:B------:R-:W-:Y:S05]  /*00c0*/  @P0 EXIT ;  /* 0x000000000000094d */ /* 0x000fea0003800000 */
[----:B------:R-:W0:Y:S01]  /*00d0*/  LDC R7, c[0x0][0x38c] ;  /* 0x0000e300ff077b82 */ /* 0x000e220000000800 */
[C---:B------:R-:W-:Y:S01]  /*00e0*/  ISETP.NE.AND P0, PT, R0.reuse, RZ, PT ;  /* 0x000000ff0000720c */ /* 0x040fe20003f05270 */
[----:B------:R-:W1:Y:S01]  /*00f0*/  LDCU.64 UR4, c[0x0][0x358] ;  /* 0x00006b00ff0477ac */ /* 0x000e620008000a00 */
[----:B------:R-:W-:-:S05]  /*0100*/  IMAD R5, R0, UR6, R5 ;  /* 0x0000000600057c24 */ /* 0x000fca000f8e0205 */
[----:B------:R-:W2:Y:S08]  /*0110*/  LDC.64 R2, c[0x0][0x380] ;  /* 0x0000e000ff027b82 */ /* 0x000eb00000000a00 */
[----:B0-----:R-:W1:Y:S01]  /*0120*/  @P0 LDC R7, c[0x0][0x390] ;  /* 0x0000e400ff070b82 */ /* 0x001e620000000800 */
[----:B--2---:R-:W-:-:S05]  /*0130*/  IMAD.WIDE R2, R5, 0x4, R2 ;  /* 0x0000000405027825 */ /* 0x004fca00078e0202 */
[----:B-1----:R-:W-:Y:S01]  /*0140*/  STG.E desc[UR4][R2.64], R7 ;  /* 0x0000000702007986 */ /* 0x002fe2000c101904 */
[----:B------:R-:W-:Y:S05]  /*0150*/  EXIT ;  /* 0x000000000000794d */ /* 0x000fea0003800000 */
.L_x_0:
[----:B------:R-:W-:-:S00]  /*0160*/  BRA `(.L_x_0) ;  /* 0xfffffffc00fc7947 */ /* 0x000fc0000383ffff */
[----:B------:R-:W-:-:S00]  /*0170*/  NOP ;  /* 0x0000000000007918 */ /* 0x000fc00000000000 */
        /* <DEDUP_REMOVED lines=8> */
.L_x_3:


//--------------------- .text._Z19heat_diffusion_stepPfS_iiffff --------------------------
	.section	.text._Z19heat_diffusion_stepPfS_iiffff,"ax",@progbits
	.align	128
        .global         _Z19heat_diffusion_stepPfS_iiffff
        .type           _Z19heat_diffusion_stepPfS_iiffff,@function
        .size           _Z19heat_diffusion_stepPfS_iiffff,(.L_x_4 - _Z19heat_diffusion_stepPfS_iiffff)
        .other          _Z19heat_diffusion_stepPfS_iiffff,@"STO_CUDA_ENTRY STV_DEFAULT"
_Z19heat_diffusion_stepPfS_iiffff:
.text._Z19heat_diffusion_stepPfS_iiffff:
[----:B------:R-:W-:Y:S01]  /*0000*/  LDC R1, c[0x0][0x37c] ;  /* 0x0000df00ff017b82 */ /* 0x000fe20000000800 */
[----:B------:R-:W0:Y:S07]  /*0010*/  S2R R2, SR_TID.X ;  /* 0x0000000000027919 */ /* 0x000e2e0000002100 */
[----:B------:R-:W1:Y:S01]  /*0020*/  S2UR UR4, SR_CTAID.Y ;  /* 0x00000000000479c3 */ /* 0x000e620000002600 */
[----:B------:R-:W2:Y:S01]  /*0030*/  LDCU UR7, c[0x0][0x390] ;  /* 0x00007200ff0777ac */ /* 0x000ea20008000800 */
[----:B------:R-:W3:Y:S01]  /*0040*/  S2R R6, SR_TID.Y ;  /* 0x0000000000067919 */ /* 0x000ee20000002200 */
[----:B------:R-:W4:Y:S05]  /*0050*/  LDCU.64 UR8, c[0x0][0x358] ;  /* 0x00006b00ff0877ac */ /* 0x000f2a0008000a00 */
[----:B------:R-:W1:Y:S08]  /*0060*/  LDC R3, c[0x0][0x364] ;  /* 0x0000d900ff037b82 */ /* 0x000e700000000800 */
[----:B------:R-:W0:Y:S01]  /*0070*/  S2UR UR5, SR_CTAID.X ;  /* 0x00000000000579c3 */ /* 0x000e220000002500 */
[----:B--2---:R-:W-:-:S07]  /*0080*/  UIADD3 UR6, UPT, UPT, UR7, -0x1, URZ ;  /* 0xffffffff07067890 */ /* 0x004fce000fffe0ff */
[----:B------:R-:W0:Y:S01]  /*0090*/  LDC R15, c[0x0][0x360] ;  /* 0x0000d800ff0f7b82 */ /* 0x000e220000000800 */
[C---:B-1----:R-:W-:Y:S02]  /*00a0*/  IMAD R5, R3.reuse, UR4, RZ ;  /* 0x0000000403057c24 */ /* 0x042fe4000f8e02ff */
[----:B------:R-:W-:Y:S02]  /*00b0*/  VIADD R3, R3, 0xffffffff ;  /* 0xffffffff03037836 */ /* 0x000fe40000000000 */
[----:B---3--:R-:W-:-:S05]  /*00c0*/  IMAD.IADD R7, R5, 0x1, R6 ;  /* 0x0000000105077824 */ /* 0x008fca00078e0206 */
[C---:B------:R-:W-:Y:S02]  /*00d0*/  ISETP.NE.AND P0, PT, R7.reuse, RZ, PT ;  /* 0x000000ff0700720c */ /* 0x040fe40003f05270 */
[----:B------:R-:W-:Y:S02]  /*00e0*/  ISETP.GE.AND P2, PT, R7, UR6, PT ;  /* 0x0000000607007c0c */ /* 0x000fe4000bf46270 */
[C---:B------:R-:W-:Y:S02]  /*00f0*/  ISETP.NE.OR P0, PT, R6.reuse, RZ, !P0 ;  /* 0x000000ff0600720c */ /* 0x040fe40004705670 */
[----:B------:R-:W-:Y:S01]  /*0100*/  ISETP.NE.OR P4, PT, R6, R3, P2 ;  /* 0x000000030600720c */ /* 0x000fe20001785670 */
[----:B0-----:R-:W-:Y:S01]  /*0110*/  IMAD R0, R15, UR5, R2 ;  /* 0x000000050f007c24 */ /* 0x001fe2000f8e0202 */
[----:B------:R-:W0:Y:S01]  /*0120*/  LDCU.64 UR4, c[0x0][0x380] ;  /* 0x00007000ff0477ac */ /* 0x000e220008000a00 */
[----:B------:R-:W-:Y:S02]  /*0130*/  IMAD R3, R7, UR7, RZ ;  /* 0x0000000707037c24 */ /* 0x000fe4000f8e02ff */
[----:B------:R-:W-:Y:S01]  /*0140*/  VIADD R17, R15, 0xffffffff ;  /* 0xffffffff0f117836 */ /* 0x000fe20000000000 */
[----:B------:R-:W-:-:S02]  /*0150*/  VIMNMX R4, PT, PT, R7, R0, !PT ;  /* 0x0000000007047248 */ /* 0x000fc40007fe0100 */
[----:B------:R-:W-:Y:S02]  /*0160*/  ISETP.GE.AND P1, PT, R0, UR6, PT ;  /* 0x0000000600007c0c */ /* 0x000fe4000bf26270 */
[----:B------:R-:W-:Y:S01]  /*0170*/  ISETP.GE.AND P5, PT, R4, UR7, PT ;  /* 0x0000000704007c0c */ /* 0x000fe2000bfa6270 */
[----:B------:R-:W1:Y:S01]  /*0180*/  @!P0 LDC.64 R10, c[0x0][0x380] ;  /* 0x0000e000ff0a8b82 */ /* 0x000e620000000a00 */
[----:B------:R-:W-:Y:S02]  /*0190*/  SHF.R.S32.HI R4, RZ, 0x1f, R0 ;  /* 0x0000001fff047819 */ /* 0x000fe40000011400 */
[C---:B------:R-:W-:Y:S02]  /*01a0*/  IADD3 R14, P6, PT, R0.reuse, R3, RZ ;  /* 0x00000003000e7210 */ /* 0x040fe40007fde0ff */
[----:B------:R-:W-:Y:S02]  /*01b0*/  ISETP.GE.AND P3, PT, R0, 0x1, PT ;  /* 0x000000010000780c */ /* 0x000fe40003f66270 */
[----:B------:R-:W-:Y:S01]  /*01c0*/  ISETP.NE.OR P1, PT, R2, R17, P1 ;  /* 0x000000110200720c */ /* 0x000fe20000f25670 */
[----:B------:R-:W2:Y:S01]  /*01d0*/  @!P4 LDC.64 R8, c[0x0][0x380] ;  /* 0x0000e000ff08cb82 */ /* 0x000ea20000000a00 */
[----:B------:R-:W-:-:S02]  /*01e0*/  LEA.HI.X.SX32 R17, R3, R4, 0x1, P6 ;  /* 0x0000000403117211 */ /* 0x000fc400030f0eff */
[----:B0-----:R-:W-:Y:S02]  /*01f0*/  LEA R4, P6, R14, UR4, 0x2 ;  /* 0x000000040e047c11 */ /* 0x001fe4000f8c10ff */
[----:B------:R-:W-:Y:S02]  /*0200*/  @!P0 IADD3 R19, PT, PT, R7, -0x1, RZ ;  /* 0xffffffff07138810 */ /* 0x000fe40007ffe0ff */
[----:B------:R-:W-:Y:S01]  /*0210*/  ISETP.NE.OR P3, PT, R2, RZ, !P3 ;  /* 0x000000ff0200720c */ /* 0x000fe20005f65670 */
[----:B------:R-:W0:Y:S01]  /*0220*/  @!P5 LDC.64 R12, c[0x0][0x380] ;  /* 0x0000e000ff0cdb82 */ /* 0x000e220000000a00 */
[----:B------:R-:W-:Y:S01]  /*0230*/  @!P4 IADD3 R21, PT, PT, R5, 0x1, R6 ;  /* 0x000000010515c810 */ /* 0x000fe20007ffe006 */
[--C-:B------:R-:W-:Y:S01]  /*0240*/  @!P0 IMAD R19, R19, UR7, R0.reuse ;  /* 0x0000000713138c24 */ /* 0x100fe2000f8e0200 */
[----:B------:R-:W-:Y:S01]  /*0250*/  LEA.HI.X R5, R14, UR5, R17, 0x2, P6 ;  /* 0x000000050e057c11 */ /* 0x000fe2000b0f1411 */
[--C-:B------:R-:W-:Y:S02]  /*0260*/  @!P5 IMAD R17, R7, UR7, R0.reuse ;  /* 0x000000070711dc24 */ /* 0x100fe4000f8e0200 */
[----:B------:R-:W-:-:S02]  /*0270*/  @!P4 IMAD R21, R21, UR7, R0 ;  /* 0x000000071515cc24 */ /* 0x000fc4000f8e0200 */
[----:B-1----:R-:W-:-:S04]  /*0280*/  @!P0 IMAD.WIDE R10, R19, 0x4, R10 ;  /* 0x00000004130a8825 */ /* 0x002fc800078e020a */
[----:B----4-:R-:W3:Y:S01]  /*0290*/  @!P3 LDG.E R19, desc[UR8][R4.64+-0x4] ;  /* 0xfffffc080413b981 */ /* 0x010ee2000c1e1900 */
[----:B--2---:R-:W-:-:S03]  /*02a0*/  @!P4 IMAD.WIDE R8, R21, 0x4, R8 ;  /* 0x000000041508c825 */ /* 0x004fc600078e0208 */
[----:B------:R-:W2:Y:S04]  /*02b0*/  @!P0 LDG.E R11, desc[UR8][R10.64] ;  /* 0x000000080a0b8981 */ /* 0x000ea8000c1e1900 */
[----:B------:R1:W4:Y:S01]  /*02c0*/  @!P1 LDG.E R21, desc[UR8][R4.64+0x4] ;  /* 0x0000040804159981 */ /* 0x000322000c1e1900 */
[----:B0-----:R-:W-:-:S03]  /*02d0*/  @!P5 IMAD.WIDE R12, R17, 0x4, R12 ;  /* 0x00000004110cd825 */ /* 0x001fc600078e020c */
[----:B------:R-:W5:Y:S04]  /*02e0*/  @!P4 LDG.E R8, desc[UR8][R8.64] ;  /* 0x000000080808c981 */ /* 0x000f68000c1e1900 */
[----:B------:R-:W2:Y:S01]  /*02f0*/  @!P5 LDG.E R13, desc[UR8][R12.64] ;  /* 0x000000080c0dd981 */ /* 0x000ea2000c1e1900 */
[----:B------:R-:W0:Y:S01]  /*0300*/  S2UR UR5, SR_CgaCtaId ;  /* 0x00000000000579c3 */ /* 0x000e220000008800 */
[----:B------:R-:W-:Y:S01]  /*0310*/  VIADD R15, R15, 0x2 ;  /* 0x000000020f0f7836 */ /* 0x000fe20000000000 */
[----:B------:R-:W-:-:S03]  /*0320*/  UMOV UR4, 0x400 ;  /* 0x0000040000047882 */ /* 0x000fc60000000000 */
[----:B------:R-:W-:-:S04]  /*0330*/  IMAD R17, R15, R6, R15 ;  /* 0x000000060f117224 */ /* 0x000fc800078e020f */
[----:B------:R-:W-:-:S05]  /*0340*/  IMAD.IADD R2, R17, 0x1, R2 ;  /* 0x0000000111027824 */ /* 0x000fca00078e0202 */
[----:B-1----:R-:W-:Y:S01]  /*0350*/  IADD3 R4, PT, PT, -R15, R2, RZ ;  /* 0x000000020f047210 */ /* 0x002fe20007ffe1ff */
[----:B0-----:R-:W-:-:S06]  /*0360*/  ULEA UR4, UR5, UR4, 0x18 ;  /* 0x0000000405047291 */ /* 0x001fcc000f8ec0ff */
[----:B------:R-:W-:Y:S02]  /*0370*/  LEA R10, R2, UR4, 0x2 ;  /* 0x00000004020a7c11 */ /* 0x000fe4000f8e10ff */
[----:B------:R-:W-:-:S03]  /*0380*/  LEA R2, R4, UR4, 0x2 ;  /* 0x0000000404027c11 */ /* 0x000fc6000f8e10ff */
[----:B------:R-:W-:Y:S01]  /*0390*/  IMAD R15, R15, 0x4, R10 ;  /* 0x000000040f0f7824 */ /* 0x000fe200078e020a */
[----:B------:R-:W-:-:S04]  /*03a0*/  ISETP.EQ.OR P2, PT, R7, RZ, P2 ;  /* 0x000000ff0700720c */ /* 0x000fc80001742670 */
[----:B------:R-:W-:-:S04]  /*03b0*/  ISETP.LT.OR P2, PT, R0, 0x1, P2 ;  /* 0x000000010000780c */ /* 0x000fc80001741670 */
[----:B------:R-:W-:Y:S01]  /*03c0*/  ISETP.GE.OR P2, PT, R0, UR6, P2 ;  /* 0x0000000600007c0c */ /* 0x000fe20009746670 */
[----:B---3--:R0:W-:Y:S04]  /*03d0*/  @!P3 STS [R10], R19 ;  /* 0x000000130a00b388 */ /* 0x0081e80000000800 */
[----:B----4-:R0:W-:Y:S04]  /*03e0*/  @!P1 STS [R10+0x8], R21 ;  /* 0x000008150a009388 */ /* 0x0101e80000000800 */
[----:B--2---:R0:W-:Y:S04]  /*03f0*/  @!P5 STS [R10+0x4], R13 ;  /* 0x0000040d0a00d388 */ /* 0x0041e80000000800 */
[----:B------:R0:W-:Y:S04]  /*0400*/  @!P0 STS [R2+0x4], R11 ;  /* 0x0000040b02008388 */ /* 0x0001e80000000800 */
[----:B-----5:R0:W-:Y:S01]  /*0410*/  @!P4 STS [R15+0x4], R8 ;  /* 0x000004080f00c388 */ /* 0x0201e20000000800 */
[----:B------:R-:W-:Y:S06]  /*0420*/  BAR.SYNC.DEFER_BLOCKING 0x0 ;  /* 0x0000000000007b1d */ /* 0x000fec0000010000 */
[----:B------:R-:W-:Y:S05]  /*0430*/  @P2 EXIT ;  /* 0x000000000000294d */ /* 0x000fea0003800000 */
[----:B------:R-:W1:Y:S01]  /*0440*/  LDCU UR4, c[0x0][0x394] ;  /* 0x00007280ff0477ac */ /* 0x000e620008000800 */
[----:B0-----:R-:W-:Y:S01]  /*0450*/  LDS R8, [R10+0x8] ;  /* 0x000008000a087984 */ /* 0x001fe20000000800 */
[----:B------:R-:W0:Y:S01]  /*0460*/  LDC.64 R4, c[0x0][0x398] ;  /* 0x0000e600ff047b82 */ /* 0x000e220000000a00 */
[----:B------:R-:W-:Y:S02]  /*0470*/  IADD3 R3, PT, PT, R0, R3, RZ ;  /* 0x0000000300037210 */ /* 0x000fe40007ffe0ff */
[----:B------:R-:W2:Y:S04]  /*0480*/  LDS R11, [R10] ;  /* 0x000000000a0b7984 */ /* 0x000ea80000000800 */
[----:B------:R-:W3:Y:S04]  /*0490*/  LDS R15, [R15+0x4] ;  /* 0x000004000f0f7984 */ /* 0x000ee80000000800 */
[----:B------:R4:W5:Y:S04]  /*04a0*/  LDS R13, [R2+0x4] ;  /* 0x00000400020d7984 */ /* 0x0009680000000800 */
[----:B------:R-:W5:Y:S01]  /*04b0*/  LDS R9, [R10+0x4] ;  /* 0x000004000a097984 */ /* 0x000f620000000800 */
[----:B-1----:R-:W-:-:S02]  /*04c0*/  ISETP.GE.AND P0, PT, R7, UR4, PT ;  /* 0x0000000407007c0c */ /* 0x002fc4000bf06270 */
[----:B------:R-:W4:Y:S11]  /*04d0*/  LDC.64 R6, c[0x0][0x388] ;  /* 0x0000e200ff067b82 */ /* 0x000f360000000a00 */
[----:B0-----:R-:W0:Y:S08]  /*04e0*/  @P0 LDC R5, c[0x0][0x3a4] ;  /* 0x0000e900ff050b82 */ /* 0x001e300000000800 */
[----:B------:R-:W1:Y:S01]  /*04f0*/  @P0 LDC R4, c[0x0][0x3a0] ;  /* 0x0000e800ff040b82 */ /* 0x000e620000000800 */
[----:B----4-:R-:W-:-:S04]  /*0500*/  IMAD.WIDE R2, R3, 0x4, R6 ;  /* 0x0000000403027825 */ /* 0x010fc800078e0206 */
[----:B--2---:R-:W-:-:S04]  /*0510*/  FADD R8, R8, R11 ;  /* 0x0000000b08087221 */ /* 0x004fc80000000000 */
[----:B---3--:R-:W-:-:S04]  /*0520*/  FADD R8, R8, R15 ;  /* 0x0000000f08087221 */ /* 0x008fc80000000000 */
[----:B-----5:R-:W-:-:S04]  /*0530*/  FADD R8, R8, R13 ;  /* 0x0000000d08087221 */ /* 0x020fc80000000000 */
[----:B0-----:R-:W-:-:S04]  /*0540*/  FMUL R5, R5, R8 ;  /* 0x0000000805057220 */ /* 0x001fc80000400000 */
[----:B-1----:R-:W-:-:S05]  /*0550*/  FFMA R5, R4, R9, R5 ;  /* 0x0000000904057223 */ /* 0x002fca0000000005 */
[----:B------:R-:W-:Y:S01]  /*0560*/  STG.E desc[UR8][R2.64], R5 ;  /* 0x0000000502007986 */ /* 0x000fe2000c101908 */
[----:B------:R-:W-:Y:S05]  /*0570*/  EXIT ;  /* 0x000000000000794d */ /* 0x000fea0003800000 */
.L_x_1:
        /* <DEDUP_REMOVED lines=16> */
.L_x_4:


//--------------------- .text._Z20heat_diffusion_2stepPfS_iiffff --------------------------
	.section	.text._Z20heat_diffusion_2stepPfS_iiffff,"ax",@progbits
	.align	128
        .global         _Z20heat_diffusion_2stepPfS_iiffff
        .type           _Z20heat_diffusion_2stepPfS_iiffff,@function
        .size           _Z20heat_diffusion_2stepPfS_iiffff,(.L_x_5 - _Z20heat_diffusion_2stepPfS_iiffff)
        .other          _Z20heat_diffusion_2stepPfS_iiffff,@"STO_CUDA_ENTRY STV_DEFAULT"
_Z20heat_diffusion_2stepPfS_iiffff:
.text._Z20heat_diffusion_2stepPfS_iiffff:
[----:B------:R-:W-:Y:S01]  /*0000*/  LDC R1, c[0x0][0x37c] ;  /* 0x0000df00ff017b82 */ /* 0x000fe20000000800 */
[----:B------:R-:W0:Y:S07]  /*0010*/  S2R R8, SR_TID.X ;  /* 0x0000000000087919 */ /* 0x000e2e0000002100 */
[----:B------:R-:W1:Y:S01]  /*0020*/  LDC R0, c[0x0][0x364] ;  /* 0x0000d900ff007b82 */ /* 0x000e620000000800 */
[----:B------:R-:W2:Y:S01]  /*0030*/  LDCU UR7, c[0x0][0x390] ;  /* 0x00007200ff0777ac */ /* 0x000ea20008000800 */
[----:B------:R-:W1:Y:S06]  /*0040*/  S2R R7, SR_TID.Y ;  /* 0x0000000000077919 */ /* 0x000e6c0000002200 */
[----:B------:R-:W0:Y:S08]  /*0050*/  S2UR UR6, SR_CTAID.X ;  /* 0x00000000000679c3 */ /* 0x000e300000002500 */
[----:B------:R-:W0:Y:S01]  /*0060*/  LDC R3, c[0x0][0x360] ;  /* 0x0000d800ff037b82 */ /* 0x000e220000000800 */
[----:B--2---:R-:W-:-:S07]  /*0070*/  UIADD3 UR4, UPT, UPT, UR7, -0x2, URZ ;  /* 0xfffffffe07047890 */ /* 0x004fce000fffe0ff */
[----:B------:R-:W1:Y:S01]  /*0080*/  S2UR UR5, SR_CTAID.Y ;  /* 0x00000000000579c3 */ /* 0x000e620000002600 */
[----:B0-----:R-:W-:-:S05]  /*0090*/  IMAD R12, R3, UR6, R8 ;  /* 0x00000006030c7c24 */ /* 0x001fca000f8e0208 */
[C---:B------:R-:W-:Y:S02]  /*00a0*/  ISETP.GT.AND P1, PT, R12.reuse, 0x2, PT ;  /* 0x000000020c00780c */ /* 0x040fe40003f24270 */
[----:B------:R-:W-:Y:S01]  /*00b0*/  ISETP.GE.AND P2, PT, R12, UR4, PT ;  /* 0x000000040c007c0c */ /* 0x000fe2000bf46270 */
[----:B-1----:R-:W-:Y:S01]  /*00c0*/  IMAD R9, R0, UR5, R7 ;  /* 0x0000000500097c24 */ /* 0x002fe2000f8e0207 */
[C---:B------:R-:W-:Y:S02]  /*00d0*/  ISETP.LT.U32.AND P1, PT, R8.reuse, 0x2, P1 ;  /* 0x000000020800780c */ /* 0x040fe40000f21070 */
[----:B------:R-:W-:Y:S02]  /*00e0*/  ISETP.LT.U32.OR P2, PT, R8, 0xe, P2 ;  /* 0x0000000e0800780c */ /* 0x000fe40001741470 */
[C---:B------:R-:W-:Y:S02]  /*00f0*/  ISETP.GT.U32.AND P0, PT, R9.reuse, 0x2, PT ;  /* 0x000000020900780c */ /* 0x040fe40003f04070 */
[C---:B------:R-:W-:Y:S01]  /*0100*/  ISETP.GE.AND P3, PT, R9.reuse, UR4, PT ;  /* 0x0000000409007c0c */ /* 0x040fe2000bf66270 */
[----:B------:R-:W0:Y:S01]  /*0110*/  LDCU.64 UR4, c[0x0][0x358] ;  /* 0x00006b00ff0477ac */ /* 0x000e220008000a00 */
[----:B------:R-:W-:-:S02]  /*0120*/  VIMNMX R0, PT, PT, R9, R12, !PT ;  /* 0x0000000c09007248 */ /* 0x000fc40007fe0100 */
[C---:B------:R-:W-:Y:S02]  /*0130*/  ISETP.LT.U32.AND P0, PT, R7.reuse, 0x2, P0 ;  /* 0x000000020700780c */ /* 0x040fe40000701070 */
[----:B------:R-:W-:Y:S02]  /*0140*/  ISETP.LT.U32.OR P3, PT, R7, 0xe, P3 ;  /* 0x0000000e0700780c */ /* 0x000fe40001f61470 */
[----:B------:R-:W-:Y:S02]  /*0150*/  ISETP.GE.AND P4, PT, R0, UR7, PT ;  /* 0x0000000700007c0c */ /* 0x000fe4000bf86270 */
[----:B------:R-:W-:Y:S02]  /*0160*/  PLOP3.LUT P1, PT, P1, P2, PT, 0x8, 0x80 ;  /* 0x000000000080781c */ /* 0x000fe40000f24170 */
[----:B------:R-:W-:-:S09]  /*0170*/  PLOP3.LUT P0, PT, P0, P3, PT, 0x8, 0x80 ;  /* 0x000000000080781c */ /* 0x000fd20000706170 */
[----:B------:R-:W1:Y:S01]  /*0180*/  @!P4 LDC.64 R10, c[0x0][0x380] ;  /* 0x0000e000ff0acb82 */ /* 0x000e620000000a00 */
[----:B------:R-:W-:Y:S01]  /*0190*/  @!P4 IMAD R13, R9, UR7, R12 ;  /* 0x00000007090dcc24 */ /* 0x000fe2000f8e020c */
[----:B------:R-:W-:Y:S01]  /*01a0*/  @!P1 ISETP.GE.U32.AND P2, PT, R8, 0x2, PT ;  /* 0x000000020800980c */ /* 0x000fe20003f46070 */
[----:B------:R-:W-:Y:S01]  /*01b0*/  @!P1 IMAD.MOV.U32 R0, RZ, RZ, -0x2 ;  /* 0xfffffffeff009424 */ /* 0x000fe200078e00ff */
[----:B------:R-:W-:Y:S01]  /*01c0*/  @!P0 ISETP.GE.U32.AND P3, PT, R7, 0x2, PT ;  /* 0x000000020700880c */ /* 0x000fe20003f66070 */
[----:B------:R-:W-:-:S03]  /*01d0*/  @!P0 IMAD.MOV.U32 R6, RZ, RZ, -0x2 ;  /* 0xfffffffeff068424 */ /* 0x000fc600078e00ff */
[----:B------:R-:W2:Y:S01]  /*01e0*/  @!P1 LDC.64 R4, c[0x0][0x380] ;  /* 0x0000e000ff049b82 */ /* 0x000ea20000000a00 */
[----:B------:R-:W-:Y:S02]  /*01f0*/  @!P1 SEL R0, R0, 0x2, !P2 ;  /* 0x0000000200009807 */ /* 0x000fe40005000000 */
[----:B------:R-:W-:-:S03]  /*0200*/  @!P0 SEL R6, R6, 0x2, !P3 ;  /* 0x0000000206068807 */ /* 0x000fc60005800000 */
[----:B------:R-:W-:Y:S02]  /*0210*/  @!P1 IMAD.IADD R14, R12, 0x1, R0 ;  /* 0x000000010c0e9824 */ /* 0x000fe400078e0200 */
[----:B------:R-:W3:Y:S01]  /*0220*/  @!P0 LDC.64 R2, c[0x0][0x380] ;  /* 0x0000e000ff028b82 */ /* 0x000ee20000000a00 */
[C---:B------:R-:W-:Y:S02]  /*0230*/  @!P0 IMAD.IADD R15, R9.reuse, 0x1, R6 ;  /* 0x00000001090f8824 */ /* 0x040fe400078e0206 */
[----:B------:R-:W-:Y:S02]  /*0240*/  @!P1 IMAD R9, R9, UR7, R14 ;  /* 0x0000000709099c24 */ /* 0x000fe4000f8e020e */
[----:B------:R-:W-:Y:S02]  /*0250*/  @!P0 IMAD R15, R15, UR7, R12 ;  /* 0x000000070f0f8c24 */ /* 0x000fe4000f8e020c */
[----:B-1----:R-:W-:-:S06]  /*0260*/  @!P4 IMAD.WIDE R10, R13, 0x4, R10 ;  /* 0x000000040d0ac825 */ /* 0x002fcc00078e020a */
[----:B0-----:R-:W4:Y:S01]  /*0270*/  @!P4 LDG.E R10, desc[UR4][R10.64] ;  /* 0x000000040a0ac981 */ /* 0x001f22000c1e1900 */
[----:B--2---:R-:W-:-:S06]  /*0280*/  @!P1 IMAD.WIDE R4, R9, 0x4, R4 ;  /* 0x0000000409049825 */ /* 0x004fcc00078e0204 */
[----:B------:R0:W2:Y:S01]  /*0290*/  @!P1 LDG.E R4, desc[UR4][R4.64] ;  /* 0x0000000404049981 */ /* 0x0000a2000c1e1900 */
[----:B---3--:R-:W-:-:S06]  /*02a0*/  @!P0 IMAD.WIDE R2, R15, 0x4, R2 ;  /* 0x000000040f028825 */ /* 0x008fcc00078e0202 */
[----:B------:R1:W3:Y:S01]  /*02b0*/  @!P0 LDG.E R2, desc[UR4][R2.64] ;  /* 0x0000000402028981 */ /* 0x0002e2000c1e1900 */
[----:B------:R-:W5:Y:S01]  /*02c0*/  @!P4 S2R R12, SR_CgaCtaId ;  /* 0x00000000000cc919 */ /* 0x000f620000008800 */
[----:B------:R-:W0:Y:S01]  /*02d0*/  @!P1 S2R R14, SR_CgaCtaId ;  /* 0x00000000000e9919 */ /* 0x000e220000008800 */
[----:B------:R-:W1:Y:S01]  /*02e0*/  @!P0 S2R R16, SR_CgaCtaId ;  /* 0x0000000000108919 */ /* 0x000e620000008800 */
[----:B------:R-:W-:Y:S01]  /*02f0*/  @!P4 MOV R9, 0x400 ;  /* 0x000004000009c802 */ /* 0x000fe20000000f00 */
[----:B------:R-:W-:Y:S01]  /*0300*/  IMAD R7, R7, 0x14, R8 ;  /* 0x0000001407077824 */ /* 0x000fe200078e0208 */
[----:B------:R-:W-:-:S03]  /*0310*/  @!P1 MOV R13, 0x400 ;  /* 0x00000400000d9802 */ /* 0x000fc60000000f00 */
[C---:B------:R-:W-:Y:S02]  /*0320*/  @!P1 IMAD.IADD R0, R7.reuse, 0x1, R0 ;  /* 0x0000000107009824 */ /* 0x040fe400078e0200 */
[----:B------:R-:W-:Y:S01]  /*0330*/  @!P0 IMAD R6, R6, 0x14, R7 ;  /* 0x0000001406068824 */ /* 0x000fe200078e0207 */
[----:B-----5:R-:W-:Y:S02]  /*0340*/  @!P4 LEA R8, R12, R9, 0x18 ;  /* 0x000000090c08c211 */ /* 0x020fe400078ec0ff */
[----:B------:R-:W-:Y:S02]  /*0350*/  @!P0 MOV R9, 0x400 ;  /* 0x0000040000098802 */ /* 0x000fe40000000f00 */
[----:B0-----:R-:W-:Y:S01]  /*0360*/  @!P1 LEA R13, R14, R13, 0x18 ;  /* 0x0000000d0e0d9211 */ /* 0x001fe200078ec0ff */
[----:B------:R-:W-:Y:S01]  /*0370*/  @!P4 IMAD R7, R7, 0x4, R8 ;  /* 0x000000040707c824 */ /* 0x000fe200078e0208 */
[----:B-1----:R-:W-:-:S03]  /*0380*/  @!P0 LEA R5, R16, R9, 0x18 ;  /* 0x0000000910058211 */ /* 0x002fc600078ec0ff */
[----:B------:R-:W-:Y:S02]  /*0390*/  @!P1 IMAD R3, R0, 0x4, R13 ;  /* 0x0000000400039824 */ /* 0x000fe400078e020d */
[----:B------:R-:W-:Y:S01]  /*03a0*/  @!P0 IMAD R5, R6, 0x4, R5 ;  /* 0x0000000406058824 */ /* 0x000fe200078e0205 */
[----:B----4-:R-:W-:Y:S04]  /*03b0*/  @!P4 STS [R7+0xa8], R10 ;  /* 0x0000a80a0700c388 */ /* 0x010fe80000000800 */
[----:B--2---:R-:W-:Y:S04]  /*03c0*/  @!P1 STS [R3+0xa8], R4 ;  /* 0x0000a80403009388 */ /* 0x004fe80000000800 */
[----:B---3--:R-:W-:Y:S01]  /*03d0*/  @!P0 STS [R5+0xa8], R2 ;  /* 0x0000a80205008388 */ /* 0x008fe20000000800 */
[----:B------:R-:W-:Y:S06]  /*03e0*/  BAR.SYNC.DEFER_BLOCKING 0x0 ;  /* 0x0000000000007b1d */ /* 0x000fec0000010000 */
[----:B------:R-:W-:Y:S05]  /*03f0*/  EXIT ;  /* 0x000000000000794d */ /* 0x000fea0003800000 */
.L_x_2:
        /* <DEDUP_REMOVED lines=16> */
.L_x_5:


//--------------------- .nv.shared._Z22initialize_grid_kernelPfiff --------------------------
	.section	.nv.shared._Z22initialize_grid_kernelPfiff,"aw",@nobits
	.sectionflags	@""
	.align	16
	.zero		1024


//--------------------- .nv.shared.reserved.0     --------------------------
	.section	.nv.shared.reserved.0,"aw",@nobits
	.weak		__nv_reservedSMEM_offset_0_alias
	.size		__nv_reservedSMEM_offset_0_alias, 0, 64
	.other		__nv_reservedSMEM_offset_0_alias,@"STO_CUDA_RESERVED_SHARED STV_DEFAULT"
__nv_reservedSMEM_offset_0_alias:
	.zero		0
	.zero		64


//--------------------- .nv.shared._Z19heat_diffusion_stepPfS_iiffff --------------------------
	.section	.nv.shared._Z19heat_diffusion_stepPfS_iiffff,"aw",@nobits
	.sectionflags	@""
	.align	16
	.zero		1024


//--------------------- .nv.shared._Z20heat_diffusion_2stepPfS_iiffff --------------------------
	.section	.nv.shared._Z20heat_diffusion_2stepPfS_iiffff,"aw",@nobits
	.sectionflags	@""
	.align	16
	.zero		1024


//--------------------- .nv.constant0._Z22initialize_grid_kernelPfiff --------------------------
	.section	.nv.constant0._Z22initialize_grid_kernelPfiff,"a",@progbits
	.sectionflags	@""
	.align	4
.nv.constant0._Z22initialize_grid_kernelPfiff:
	.zero		916


//--------------------- .nv.constant0._Z19heat_diffusion_stepPfS_iiffff --------------------------
	.section	.nv.constant0._Z19heat_diffusion_stepPfS_iiffff,"a",@progbits
	.sectionflags	@""
	.align	4
.nv.constant0._Z19heat_diffusion_stepPfS_iiffff:
	.zero		936


//--------------------- .nv.constant0._Z20heat_diffusion_2stepPfS_iiffff --------------------------
	.section	.nv.constant0._Z20heat_diffusion_2stepPfS_iiffff,"a",@progbits
	.sectionflags	@""
	.align	4
.nv.constant0._Z20heat_diffusion_2stepPfS_iiffff:
	.zero		936


//--------------------- SYMBOLS --------------------------

	.type		.nv.reservedSmem.offset0,@object
	.size		.nv.reservedSmem.offset0,0x4
	.type		.nv.reservedSmem.cap,@object
	.size		.nv.reservedSmem.cap,0x4
